	.headerflags	@"EF_CUDA_TEXMODE_UNIFIED EF_CUDA_64BIT_ADDRESS EF_CUDA_ACCELERATORS EF_CUDA_SM90 EF_CUDA_VIRTUAL_SM(EF_CUDA_SM90)"
	.elftype	@"ET_EXEC"


//--------------------- .nv.info                  --------------------------
	.section	.nv.info,"",@"SHT_CUDA_INFO"
	.align	4


	//----- nvinfo : EIATTR_REGCOUNT
	.align		4
        /*0000*/ 	.byte	0x04, 0x2f
        /*0002*/ 	.short	(.L_3 - .L_2)
	.align		4
.L_2:
        /*0004*/ 	.word	index@(triton_poi_fused_clone_20)
        /*0008*/ 	.word	0x0000001e


	//----- nvinfo : EIATTR_MIN_STACK_SIZE
	.align		4
.L_3:
        /*000c*/ 	.byte	0x04, 0x12
        /*000e*/ 	.short	(.L_5 - .L_4)
	.align		4
.L_4:
        /*0010*/ 	.word	index@(triton_poi_fused_clone_20)
        /*0014*/ 	.word	0x00000000


	//----- nvinfo : EIATTR_FRAME_SIZE
	.align		4
.L_5:
        /*0018*/ 	.byte	0x04, 0x11
        /*001a*/ 	.short	(.L_7 - .L_6)
	.align		4
.L_6:
        /*001c*/ 	.word	index@(triton_poi_fused_clone_20)
        /*0020*/ 	.word	0x00000000


	//----- nvinfo : EIATTR_MIN_STACK_SIZE
	.align		4
.L_7:
        /*0024*/ 	.byte	0x04, 0x12
        /*0026*/ 	.short	(.L_9 - .L_8)
	.align		4
.L_8:
        /*0028*/ 	.word	index@(triton_poi_fused_clone_20)
        /*002c*/ 	.word	0x00000000
.L_9:


//--------------------- .nv.info.triton_poi_fused_clone_20 --------------------------
	.section	.nv.info.triton_poi_fused_clone_20,"",@"SHT_CUDA_INFO"
	.sectionflags	@""
	.align	4


	//----- nvinfo : EIATTR_CUDA_API_VERSION
	.align		4
        /*0000*/ 	.byte	0x04, 0x37
        /*0002*/ 	.short	(.L_11 - .L_10)
.L_10:
        /*0004*/ 	.word	0x0000007c


	//----- nvinfo : EIATTR_KPARAM_INFO
	.align		4
.L_11:
        /*0008*/ 	.byte	0x04, 0x17
        /*000a*/ 	.short	(.L_13 - .L_12)
.L_12:
        /*000c*/ 	.word	0x00000000
        /*0010*/ 	.short	0x0006
        /*0012*/ 	.short	0x0030
        /*0014*/ 	.byte	0x00, 0xf0, 0x11, 0x00


	//----- nvinfo : EIATTR_KPARAM_INFO
	.align		4
.L_13:
        /*0018*/ 	.byte	0x04, 0x17
        /*001a*/ 	.short	(.L_15 - .L_14)
.L_14:
        /*001c*/ 	.word	0x00000000
        /*0020*/ 	.short	0x0005
        /*0022*/ 	.short	0x0028
        /*0024*/ 	.byte	0x00, 0xf4, 0x21, 0x00


	//----- nvinfo : EIATTR_KPARAM_INFO
	.align		4
.L_15:
        /*0028*/ 	.byte	0x04, 0x17
        /*002a*/ 	.short	(.L_17 - .L_16)
.L_16:
        /*002c*/ 	.word	0x00000000
        /*0030*/ 	.short	0x0004
        /*0032*/ 	.short	0x0020
        /*0034*/ 	.byte	0x00, 0xf4, 0x21, 0x00


	//----- nvinfo : EIATTR_KPARAM_INFO
	.align		4
.L_17:
        /*0038*/ 	.byte	0x04, 0x17
        /*003a*/ 	.short	(.L_19 - .L_18)
.L_18:
        /*003c*/ 	.word	0x00000000
        /*0040*/ 	.short	0x0003
        /*0042*/ 	.short	0x0018
        /*0044*/ 	.byte	0x00, 0xf4, 0x21, 0x00


	//----- nvinfo : EIATTR_KPARAM_INFO
	.align		4
.L_19:
        /*0048*/ 	.byte	0x04, 0x17
        /*004a*/ 	.short	(.L_21 - .L_20)
.L_20:
        /*004c*/ 	.word	0x00000000
        /*0050*/ 	.short	0x0002
        /*0052*/ 	.short	0x0010
        /*0054*/ 	.byte	0x00, 0xf4, 0x21, 0x00


	//----- nvinfo : EIATTR_KPARAM_INFO
	.align		4
.L_21:
        /*0058*/ 	.byte	0x04, 0x17
        /*005a*/ 	.short	(.L_23 - .L_22)
.L_22:
        /*005c*/ 	.word	0x00000000
        /*0060*/ 	.short	0x0001
        /*0062*/ 	.short	0x0008
        /*0064*/ 	.byte	0x00, 0xf4, 0x21, 0x00


	//----- nvinfo : EIATTR_KPARAM_INFO
	.align		4
.L_23:
        /*0068*/ 	.byte	0x04, 0x17
        /*006a*/ 	.short	(.L_25 - .L_24)
.L_24:
        /*006c*/ 	.word	0x00000000
        /*0070*/ 	.short	0x0000
        /*0072*/ 	.short	0x0000
        /*0074*/ 	.byte	0x00, 0xf4, 0x21, 0x00


	//----- nvinfo : EIATTR_SPARSE_MMA_MASK
	.align		4
.L_25:
        /*0078*/ 	.byte	0x03, 0x50
        /*007a*/ 	.short	0x0000


	//----- nvinfo : EIATTR_MAXREG_COUNT
	.align		4
        /*007c*/ 	.byte	0x03, 0x1b
        /*007e*/ 	.short	0x00ff


	//----- nvinfo : EIATTR_EXIT_INSTR_OFFSETS
	.align		4
        /*0080*/ 	.byte	0x04, 0x1c
        /*0082*/ 	.short	(.L_27 - .L_26)


	//   ....[0]....
.L_26:
        /*0084*/ 	.word	0x00000720


	//   ....[1]....
        /*0088*/ 	.word	0x00000740


	//----- nvinfo : EIATTR_REQNTID
	.align		4
.L_27:
        /*008c*/ 	.byte	0x04, 0x10
        /*008e*/ 	.short	(.L_29 - .L_28)
.L_28:
        /*0090*/ 	.word	0x00000100
        /*0094*/ 	.word	0x00000001
        /*0098*/ 	.word	0x00000001


	//----- nvinfo : EIATTR_CBANK_PARAM_SIZE
	.align		4
.L_29:
        /*009c*/ 	.byte	0x03, 0x19
        /*009e*/ 	.short	0x0034


	//----- nvinfo : EIATTR_PARAM_CBANK
	.align		4
        /*00a0*/ 	.byte	0x04, 0x0a
        /*00a2*/ 	.short	(.L_31 - .L_30)
	.align		4
.L_30:
        /*00a4*/ 	.word	index@(.nv.constant0.triton_poi_fused_clone_20)
        /*00a8*/ 	.short	0x0210
        /*00aa*/ 	.short	0x0034


	//----- nvinfo : EIATTR_SW_WAR
	.align		4
.L_31:
        /*00ac*/ 	.byte	0x04, 0x36
        /*00ae*/ 	.short	(.L_33 - .L_32)
.L_32:
        /*00b0*/ 	.word	0x00000008
.L_33:


//--------------------- .nv.callgraph             --------------------------
	.section	.nv.callgraph,"",@"SHT_CUDA_CALLGRAPH"
	.align	4
	.sectionentsize	8
	.align		4
        /*0000*/ 	.word	0x00000000
	.align		4
        /*0004*/ 	.word	0xffffffff
	.align		4
        /*0008*/ 	.word	0x00000000
	.align		4
        /*000c*/ 	.word	0xfffffffe
	.align		4
        /*0010*/ 	.word	0x00000000
	.align		4
        /*0014*/ 	.word	0xfffffffd
	.align		4
        /*0018*/ 	.word	0x00000000
	.align		4
        /*001c*/ 	.word	0xfffffffc


//--------------------- .nv.constant4             --------------------------
	.section	.nv.constant4,"a",@progbits
	.align	8
	.align		8
.nv.constant4:
        /*0000*/ 	.dword	_$_str
	.align		8
        /*0008*/ 	.dword	_$_str_$_2


//--------------------- .text.triton_poi_fused_clone_20 --------------------------
	.section	.text.triton_poi_fused_clone_20,"ax",@progbits
	.align	128
        .global         triton_poi_fused_clone_20
        .type           triton_poi_fused_clone_20,@function
        .size           triton_poi_fused_clone_20,(.L_x_1 - triton_poi_fused_clone_20)
        .other          triton_poi_fused_clone_20,@"STO_CUDA_ENTRY STV_DEFAULT"
triton_poi_fused_clone_20:
.text.triton_poi_fused_clone_20:
[----:B------:R-:W0:Y:S01]  /*0000*/  LDC R1, c[0x0][0x28] ;  /* 0x00000a00ff017b82 */ /* 0x000e220000000800 */
[----:B------:R-:W1:Y:S07]  /*0010*/  S2R R0, SR_TID.X ;  /* 0x0000000000007919 */ /* 0x000e6e0000002100 */
[----:B------:R-:W2:Y:S01]  /*0020*/  LDC.64 R6, c[0x0][0x220] ;  /* 0x00008800ff067b82 */ /* 0x000ea20000000a00 */
[----:B------:R-:W-:Y:S01]  /*0030*/  MOV R2, RZ ;  /* 0x000000ff00027202 */ /* 0x000fe20000000f00 */
[----:B------:R-:W-:Y:S01]  /*0040*/  ULDC.64 UR4, c[0x0][0x208] ;  /* 0x0000820000047ab9 */ /* 0x000fe20000000a00 */
[----:B------:R-:W3:Y:S01]  /*0050*/  S2R R3, SR_CTAID.X ;  /* 0x0000000000037919 */ /* 0x000ee20000002500 */
[----:B-1----:R-:W-:-:S04]  /*0060*/  SHF.L.U32 R0, R0, 0x1, RZ ;  /* 0x0000000100007819 */ /* 0x002fc800000006ff */
[----:B------:R-:W-:-:S04]  /*0070*/  LOP3.LUT R0, R0, 0x1fe, RZ, 0xc0, !PT ;  /* 0x000001fe00007812 */ /* 0x000fc800078ec0ff */
[----:B---3--:R-:W-:-:S04]  /*0080*/  LEA R3, R3, R0, 0x9 ;  /* 0x0000000003037211 */ /* 0x008fc800078e48ff */
[----:B------:R-:W-:Y:S01]  /*0090*/  IADD3 R5, R3, 0x1, RZ ;  /* 0x0000000103057810 */ /* 0x000fe20007ffe0ff */
[C---:B------:R-:W-:Y:S01]  /*00a0*/  IMAD.HI R13, R3.reuse, 0x5397829d, RZ ;  /* 0x5397829d030d7827 */ /* 0x040fe200078e02ff */
[----:B------:R-:W-:-:S03]  /*00b0*/  ISETP.GE.AND P0, PT, R3, 0x18800, PT ;  /* 0x000188000300780c */ /* 0x000fc60003f06270 */
[----:B------:R-:W-:Y:S01]  /*00c0*/  IMAD.HI R12, R5, 0x5397829d, RZ ;  /* 0x5397829d050c7827 */ /* 0x000fe200078e02ff */
[----:B------:R-:W-:Y:S01]  /*00d0*/  SHF.R.U32.HI R0, RZ, 0x1f, R13 ;  /* 0x0000001fff007819 */ /* 0x000fe2000001160d */
[----:B------:R-:W-:Y:S02]  /*00e0*/  HFMA2.MMA R4, -RZ, RZ, 0, 0 ;  /* 0x00000000ff047435 */ /* 0x000fe400000001ff */
[----:B------:R-:W-:Y:S01]  /*00f0*/  IMAD.HI R10, R3, -0x6db6db6d, R2 ;  /* 0x92492493030a7827 */ /* 0x000fe200078e0202 */
[----:B------:R-:W-:Y:S02]  /*0100*/  SHF.R.U32.HI R9, RZ, 0x1f, R12 ;  /* 0x0000001fff097819 */ /* 0x000fe4000001160c */
[----:B------:R-:W-:Y:S02]  /*0110*/  LEA.HI.SX32 R13, R13, R0, 0x1c ;  /* 0x000000000d0d7211 */ /* 0x000fe400078fe2ff */
[----:B------:R-:W-:Y:S02]  /*0120*/  LEA.HI.SX32 R12, R12, R9, 0x1c ;  /* 0x000000090c0c7211 */ /* 0x000fe400078fe2ff */
[----:B------:R-:W-:-:S02]  /*0130*/  SHF.R.S32.HI R0, RZ, 0x1f, R13 ;  /* 0x0000001fff007819 */ /* 0x000fc4000001140d */
[----:B------:R-:W-:Y:S02]  /*0140*/  SHF.R.S32.HI R9, RZ, 0x1f, R12 ;  /* 0x0000001fff097819 */ /* 0x000fe4000001140c */
[----:B------:R-:W-:Y:S02]  /*0150*/  LEA.HI R0, R0, R13, RZ, 0x9 ;  /* 0x0000000d00007211 */ /* 0x000fe400078f48ff */
[----:B------:R-:W-:Y:S02]  /*0160*/  LEA.HI R9, R9, R12, RZ, 0x9 ;  /* 0x0000000c09097211 */ /* 0x000fe400078f48ff */
[----:B------:R-:W-:Y:S02]  /*0170*/  LOP3.LUT R0, R0, 0xfffffe00, RZ, 0xc0, !PT ;  /* 0xfffffe0000007812 */ /* 0x000fe400078ec0ff */
[----:B------:R-:W-:-:S03]  /*0180*/  LOP3.LUT R9, R9, 0xfffffe00, RZ, 0xc0, !PT ;  /* 0xfffffe0009097812 */ /* 0x000fc600078ec0ff */
[----:B------:R-:W-:Y:S01]  /*0190*/  IMAD.IADD R25, R13, 0x1, -R0 ;  /* 0x000000010d197824 */ /* 0x000fe200078e0a00 */
[----:B------:R-:W-:Y:S01]  /*01a0*/  HFMA2.MMA R0, -RZ, RZ, 0, 0 ;  /* 0x00000000ff007435 */ /* 0x000fe200000001ff */
[----:B------:R-:W-:Y:S02]  /*01b0*/  IMAD.IADD R17, R12, 0x1, -R9 ;  /* 0x000000010c117824 */ /* 0x000fe400078e0a09 */
[----:B--2---:R-:W-:-:S04]  /*01c0*/  IMAD.WIDE R8, R25, 0x4, R6 ;  /* 0x0000000419087825 */ /* 0x004fc800078e0206 */
[----:B------:R-:W-:-:S03]  /*01d0*/  IMAD.WIDE R14, R17, 0x4, R6 ;  /* 0x00000004110e7825 */ /* 0x000fc600078e0206 */
[----:B------:R1:W2:Y:S01]  /*01e0*/  @!P0 LDG.E.EL R0, desc[UR4][R8.64] ;  /* 0x0000000408008981 */ /* 0x0002a2000c2e1900 */
[----:B------:R-:W-:-:S03]  /*01f0*/  SHF.R.U32.HI R7, RZ, 0x1f, R10 ;  /* 0x0000001fff077819 */ /* 0x000fc6000001160a */
[----:B------:R3:W4:Y:S01]  /*0200*/  @!P0 LDG.E.EL R2, desc[UR4][R14.64] ;  /* 0x000000040e028981 */ /* 0x000722000c2e1900 */
[----:B------:R-:W-:Y:S01]  /*0210*/  IMAD.HI R11, R5, -0x6db6db6d, R4 ;  /* 0x92492493050b7827 */ /* 0x000fe200078e0204 */
[----:B------:R-:W-:Y:S01]  /*0220*/  LEA.HI.SX32 R7, R10, R7, 0x1e ;  /* 0x000000070a077211 */ /* 0x000fe200078ff2ff */
[----:B------:R-:W-:Y:S01]  /*0230*/  HFMA2.MMA R16, -RZ, RZ, 0, 0 ;  /* 0x00000000ff107435 */ /* 0x000fe200000001ff */
[----:B------:R-:W-:Y:S02]  /*0240*/  MOV R6, RZ ;  /* 0x000000ff00067202 */ /* 0x000fe40000000f00 */
[----:B------:R-:W-:Y:S01]  /*0250*/  SHF.R.U32.HI R10, RZ, 0x1f, R11 ;  /* 0x0000001fff0a7819 */ /* 0x000fe2000001160b */
[----:B-1----:R-:W1:Y:S02]  /*0260*/  LDC.64 R8, c[0x0][0x210] ;  /* 0x00008400ff087b82 */ /* 0x002e640000000a00 */
[----:B------:R-:W-:Y:S01]  /*0270*/  IMAD.HI R4, R7, -0x6db6db6d, R6 ;  /* 0x9249249307047827 */ /* 0x000fe200078e0206 */
[----:B------:R-:W-:-:S03]  /*0280*/  LEA.HI.SX32 R11, R11, R10, 0x1e ;  /* 0x0000000a0b0b7211 */ /* 0x000fc600078ff2ff */
[----:B------:R-:W-:Y:S01]  /*0290*/  IMAD.MOV.U32 R10, RZ, RZ, RZ ;  /* 0x000000ffff0a7224 */ /* 0x000fe200078e00ff */
[----:B------:R-:W-:Y:S01]  /*02a0*/  SHF.R.U32.HI R19, RZ, 0x1f, R4 ;  /* 0x0000001fff137819 */ /* 0x000fe20000011604 */
[----:B---3--:R-:W3:Y:S01]  /*02b0*/  LDC.64 R14, c[0x0][0x218] ;  /* 0x00008600ff0e7b82 */ /* 0x008ee20000000a00 */
[C---:B------:R-:W-:Y:S02]  /*02c0*/  IMAD R5, R11.reuse, -0x7, R5 ;  /* 0xfffffff90b057824 */ /* 0x040fe400078e0205 */
[----:B------:R-:W-:Y:S01]  /*02d0*/  IMAD.HI R6, R11, -0x6db6db6d, R10 ;  /* 0x924924930b067827 */ /* 0x000fe200078e020a */
[----:B------:R-:W-:-:S03]  /*02e0*/  LEA.HI.SX32 R19, R4, R19, 0x1e ;  /* 0x0000001304137211 */ /* 0x000fc600078ff2ff */
[----:B------:R-:W-:Y:S01]  /*02f0*/  IMAD R4, R7, -0x7, R3 ;  /* 0xfffffff907047824 */ /* 0x000fe200078e0203 */
[----:B------:R-:W-:Y:S01]  /*0300*/  SHF.R.U32.HI R21, RZ, 0x1f, R6 ;  /* 0x0000001fff157819 */ /* 0x000fe20000011606 */
[----:B------:R-:W-:Y:S02]  /*0310*/  IMAD R19, R19, -0x7, R7 ;  /* 0xfffffff913137824 */ /* 0x000fe400078e0207 */
[----:B------:R-:W-:Y:S01]  /*0320*/  IMAD R13, R13, 0x51, R4 ;  /* 0x000000510d0d7824 */ /* 0x000fe200078e0204 */
[----:B------:R-:W-:Y:S01]  /*0330*/  LEA.HI.SX32 R21, R6, R21, 0x1e ;  /* 0x0000001506157211 */ /* 0x000fe200078ff2ff */
[----:B------:R-:W-:Y:S01]  /*0340*/  IMAD R12, R12, 0x51, R5 ;  /* 0x000000510c0c7824 */ /* 0x000fe200078e0205 */
[----:B------:R-:W5:Y:S02]  /*0350*/  LDC.64 R6, c[0x0][0x228] ;  /* 0x00008a00ff067b82 */ /* 0x000f640000000a00 */
[----:B------:R-:W-:Y:S01]  /*0360*/  IADD3 R10, R13, 0xa, RZ ;  /* 0x0000000a0d0a7810 */ /* 0x000fe20007ffe0ff */
[----:B------:R-:W-:Y:S01]  /*0370*/  IMAD R21, R21, -0x7, R11 ;  /* 0xfffffff915157824 */ /* 0x000fe200078e020b */
[----:B------:R-:W-:-:S03]  /*0380*/  IADD3 R12, R12, 0xa, RZ ;  /* 0x0000000a0c0c7810 */ /* 0x000fc60007ffe0ff */
[----:B------:R-:W-:Y:S01]  /*0390*/  IMAD R11, R19, 0x9, R10 ;  /* 0x00000009130b7824 */ /* 0x000fe200078e020a */
[----:B------:R-:W5:Y:S01]  /*03a0*/  LDC.64 R4, c[0x0][0x230] ;  /* 0x00008c00ff047b82 */ /* 0x000f620000000a00 */
[----:B------:R-:W-:Y:S01]  /*03b0*/  IMAD R21, R21, 0x9, R12 ;  /* 0x0000000915157824 */ /* 0x000fe200078e020c */
[----:B------:R-:W-:Y:S01]  /*03c0*/  CS2R R18, SRZ ;  /* 0x0000000000127805 */ /* 0x000fe2000001ff00 */
[----:B-1----:R-:W-:-:S04]  /*03d0*/  IMAD.WIDE R10, R11, 0x4, R8 ;  /* 0x000000040b0a7825 */ /* 0x002fc800078e0208 */
[----:B------:R-:W-:Y:S01]  /*03e0*/  IMAD.WIDE R8, R21, 0x4, R8 ;  /* 0x0000000415087825 */ /* 0x000fe200078e0208 */
[----:B------:R-:W-:Y:S01]  /*03f0*/  CS2R R20, SRZ ;  /* 0x0000000000147805 */ /* 0x000fe2000001ff00 */
[----:B------:R1:W4:Y:S02]  /*0400*/  @!P0 LDG.E R19, desc[UR4][R10.64] ;  /* 0x000000040a138981 */ /* 0x000324000c1e1900 */
[----:B---3--:R-:W-:-:S03]  /*0410*/  IMAD.WIDE R12, R25, 0x4, R14 ;  /* 0x00000004190c7825 */ /* 0x008fc600078e020e */
[----:B------:R-:W3:Y:S01]  /*0420*/  @!P0 LDG.E R21, desc[UR4][R8.64] ;  /* 0x0000000408158981 */ /* 0x000ee2000c1e1900 */
[----:B------:R-:W-:-:S03]  /*0430*/  IMAD.WIDE R14, R17, 0x4, R14 ;  /* 0x00000004110e7825 */ /* 0x000fc600078e020e */
[----:B------:R-:W3:Y:S01]  /*0440*/  @!P0 LDG.E.EL R16, desc[UR4][R12.64] ;  /* 0x000000040c108981 */ /* 0x000ee2000c2e1900 */
[----:B-1----:R-:W-:Y:S01]  /*0450*/  HFMA2.MMA R10, -RZ, RZ, 0, 0 ;  /* 0x00000000ff0a7435 */ /* 0x002fe200000001ff */
[C---:B-----5:R-:W-:Y:S02]  /*0460*/  IMAD.WIDE R22, R25.reuse, 0x4, R6 ;  /* 0x0000000419167825 */ /* 0x060fe400078e0206 */
[----:B------:R-:W5:Y:S02]  /*0470*/  @!P0 LDG.E.EL R18, desc[UR4][R14.64] ;  /* 0x000000040e128981 */ /* 0x000f64000c2e1900 */
[----:B0-----:R-:W-:Y:S02]  /*0480*/  IMAD.WIDE R24, R25, 0x4, R4 ;  /* 0x0000000419187825 */ /* 0x001fe400078e0204 */
[----:B------:R-:W5:Y:S02]  /*0490*/  @!P0 LDG.E.EL R20, desc[UR4][R22.64] ;  /* 0x0000000416148981 */ /* 0x000f64000c2e1900 */
[----:B------:R-:W-:-:S04]  /*04a0*/  IMAD.WIDE R6, R17, 0x4, R6 ;  /* 0x0000000411067825 */ /* 0x000fc800078e0206 */
[----:B------:R-:W-:Y:S01]  /*04b0*/  IMAD.WIDE R4, R17, 0x4, R4 ;  /* 0x0000000411047825 */ /* 0x000fe200078e0204 */
[----:B------:R-:W-:-:S03]  /*04c0*/  MOV R17, RZ ;  /* 0x000000ff00117202 */ /* 0x000fc60000000f00 */
[----:B------:R-:W-:Y:S01]  /*04d0*/  IMAD.MOV.U32 R27, RZ, RZ, RZ ;  /* 0x000000ffff1b7224 */ /* 0x000fe200078e00ff */
[----:B------:R0:W5:Y:S04]  /*04e0*/  @!P0 LDG.E.EL R10, desc[UR4][R4.64] ;  /* 0x00000004040a8981 */ /* 0x000168000c2e1900 */
[----:B------:R-:W5:Y:S04]  /*04f0*/  @!P0 LDG.E.EL R17, desc[UR4][R24.64] ;  /* 0x0000000418118981 */ /* 0x000f68000c2e1900 */
[----:B------:R1:W5:Y:S01]  /*0500*/  @!P0 LDG.E.EL R27, desc[UR4][R6.64] ;  /* 0x00000004061b8981 */ /* 0x000362000c2e1900 */
[----:B0-----:R-:W0:Y:S02]  /*0510*/  LDC.64 R4, c[0x0][0x238] ;  /* 0x00008e00ff047b82 */ /* 0x001e240000000a00 */
[----:B0-----:R-:W-:-:S04]  /*0520*/  IMAD.WIDE R4, R3, 0x4, R4 ;  /* 0x0000000403047825 */ /* 0x001fc800078e0204 */
[----:B--2---:R-:W-:Y:S01]  /*0530*/  FADD R0, R0, 9.9999997473787516356e-06 ;  /* 0x3727c5ac00007421 */ /* 0x004fe20000000000 */
[----:B----4-:R-:W-:-:S03]  /*0540*/  FADD R2, R2, 9.9999997473787516356e-06 ;  /* 0x3727c5ac02027421 */ /* 0x010fc60000000000 */
[----:B------:R-:W0:Y:S08]  /*0550*/  MUFU.SQRT R8, R0 ;  /* 0x0000000000087308 */ /* 0x000e300000002000 */
[----:B------:R-:W2:Y:S01]  /*0560*/  MUFU.SQRT R9, R2 ;  /* 0x0000000200097308 */ /* 0x000ea20000002000 */
[C---:B0-----:R-:W-:Y:S02]  /*0570*/  FSETP.GT.AND P1, PT, R8.reuse, 8.50705917302346158658e+37, PT ;  /* 0x7e8000000800780b */ /* 0x041fe40003f24000 */
[----:B------:R-:W-:-:S02]  /*0580*/  FSETP.GEU.AND P3, PT, R8, 1.175494350822287508e-38, PT ;  /* 0x008000000800780b */ /* 0x000fc40003f6e000 */
[C---:B--2---:R-:W-:Y:S02]  /*0590*/  FSETP.GT.AND P2, PT, R9.reuse, 8.50705917302346158658e+37, PT ;  /* 0x7e8000000900780b */ /* 0x044fe40003f44000 */
[----:B------:R-:W-:-:S07]  /*05a0*/  FSETP.GEU.AND P4, PT, R9, 1.175494350822287508e-38, PT ;  /* 0x008000000900780b */ /* 0x000fce0003f8e000 */
[----:B------:R-:W-:-:S04]  /*05b0*/  @P1 FMUL R8, R8, 0.25 ;  /* 0x3e80000008081820 */ /* 0x000fc80000400000 */
[----:B------:R-:W-:Y:S01]  /*05c0*/  @!P3 FMUL R8, R8, 16777216 ;  /* 0x4b8000000808b820 */ /* 0x000fe20000400000 */
[----:B------:R-:W-:-:S04]  /*05d0*/  @P2 FMUL R9, R9, 0.25 ;  /* 0x3e80000009092820 */ /* 0x000fc80000400000 */
[----:B------:R-:W-:Y:S01]  /*05e0*/  @!P4 FMUL R9, R9, 16777216 ;  /* 0x4b8000000909c820 */ /* 0x000fe20000400000 */
[----:B------:R-:W0:Y:S01]  /*05f0*/  MUFU.RCP R8, R8 ;  /* 0x0000000800087308 */ /* 0x000e220000001000 */
[----:B------:R-:W-:-:S07]  /*0600*/  MOV R0, 0x3e800000 ;  /* 0x3e80000000007802 */ /* 0x000fce0000000f00 */
[----:B------:R-:W2:Y:S01]  /*0610*/  MUFU.RCP R9, R9 ;  /* 0x0000000900097308 */ /* 0x000ea20000001000 */
[C---:B-1----:R-:W-:Y:S02]  /*0620*/  FSEL R7, R0.reuse, 1, P1 ;  /* 0x3f80000000077808 */ /* 0x042fe40000800000 */
[----:B------:R-:W-:-:S03]  /*0630*/  FSEL R0, R0, 1, P2 ;  /* 0x3f80000000007808 */ /* 0x000fc60001000000 */
[----:B------:R-:W-:Y:S02]  /*0640*/  @!P3 FMUL R7, R7, 16777216 ;  /* 0x4b8000000707b820 */ /* 0x000fe40000400000 */
[----:B------:R-:W-:Y:S01]  /*0650*/  @!P4 FMUL R0, R0, 16777216 ;  /* 0x4b8000000000c820 */ /* 0x000fe20000400000 */
[----:B---3--:R-:W-:Y:S01]  /*0660*/  FADD R16, -R16, R19 ;  /* 0x0000001310107221 */ /* 0x008fe20000000100 */
[----:B-----5:R-:W-:Y:S01]  /*0670*/  FADD R18, -R18, R21 ;  /* 0x0000001512127221 */ /* 0x020fe20000000100 */
[----:B0-----:R-:W-:Y:S01]  /*0680*/  FMUL R7, R8, R7 ;  /* 0x0000000708077220 */ /* 0x001fe20000400000 */
[----:B--2---:R-:W-:-:S03]  /*0690*/  FMUL R11, R9, R0 ;  /* 0x00000000090b7220 */ /* 0x004fc60000400000 */
[----:B------:R-:W-:Y:S01]  /*06a0*/  FMUL R16, R16, R7 ;  /* 0x0000000710107220 */ /* 0x000fe20000400000 */
[----:B------:R-:W-:-:S03]  /*06b0*/  FMUL R11, R18, R11 ;  /* 0x0000000b120b7220 */ /* 0x000fc60000400000 */
[----:B------:R-:W-:Y:S01]  /*06c0*/  FFMA R16, R16, R20, R17 ;  /* 0x0000001410107223 */ /* 0x000fe20000000011 */
[----:B------:R-:W-:-:S04]  /*06d0*/  FFMA R10, R11, R27, R10 ;  /* 0x0000001b0b0a7223 */ /* 0x000fc8000000000a */
[----:B------:R-:W-:Y:S02]  /*06e0*/  FSETP.GEU.AND P1, PT, R16, RZ, PT ;  /* 0x000000ff1000720b */ /* 0x000fe40003f2e000 */
[----:B------:R-:W-:Y:S02]  /*06f0*/  FSETP.GEU.AND P2, PT, R10, RZ, PT ;  /* 0x000000ff0a00720b */ /* 0x000fe40003f4e000 */
[----:B------:R-:W-:Y:S02]  /*0700*/  FSEL R16, R16, RZ, P1 ;  /* 0x000000ff10107208 */ /* 0x000fe40000800000 */
[----:B------:R-:W-:Y:S01]  /*0710*/  FSEL R17, R10, RZ, P2 ;  /* 0x000000ff0a117208 */ /* 0x000fe20001000000 */
[----:B------:R-:W-:Y:S08]  /*0720*/  @P0 EXIT ;  /* 0x000000000000094d */ /* 0x000ff00003800000 */
[----:B------:R-:W-:Y:S01]  /*0730*/  STG.E.64 desc[UR4][R4.64], R16 ;  /* 0x0000001004007986 */ /* 0x000fe2000c101b04 */
[----:B------:R-:W-:Y:S05]  /*0740*/  EXIT ;  /* 0x000000000000794d */ /* 0x000fea0003800000 */
.L_x_0:
[----:B------:R-:W-:-:S00]  /*0750*/  BRA `(.L_x_0) ;  /* 0xfffffffc00fc7947 */ /* 0x000fc0000383ffff */
[----:B------:R-:W-:-:S00]  /*0760*/  NOP ;  /* 0x0000000000007918 */ /* 0x000fc00000000000 */
        /* <DEDUP_REMOVED lines=9> */
.L_x_1:


//--------------------- .nv.global.init           --------------------------
	.section	.nv.global.init,"aw",@progbits
.nv.global.init:
	.type		_$_str,@object
	.size		_$_str,(_$_str_$_2 - _$_str)
_$_str:
        /*0000*/ 	.byte	0x5f, 0x5f, 0x43, 0x55, 0x44, 0x41, 0x5f, 0x46, 0x54, 0x5a, 0x00
	.type		_$_str_$_2,@object
	.size		_$_str_$_2,(.L_1 - _$_str_$_2)
_$_str_$_2:
        /*000b*/ 	.byte	0x5f, 0x5f, 0x43, 0x55, 0x44, 0x41, 0x5f, 0x50, 0x52, 0x45, 0x43, 0x5f, 0x53, 0x51, 0x52, 0x54
        /*001b*/ 	.byte	0x00
.L_1:


//--------------------- .nv.constant0.triton_poi_fused_clone_20 --------------------------
	.section	.nv.constant0.triton_poi_fused_clone_20,"a",@progbits
	.sectionflags	@""
	.align	4
.nv.constant0.triton_poi_fused_clone_20:
	.zero		580
